	.headerflags	@"EF_CUDA_TEXMODE_UNIFIED EF_CUDA_64BIT_ADDRESS EF_CUDA_ACCELERATORS EF_CUDA_SM90 EF_CUDA_VIRTUAL_SM(EF_CUDA_SM90)"
	.elftype	@"ET_EXEC"


//--------------------- .nv.info                  --------------------------
	.section	.nv.info,"",@"SHT_CUDA_INFO"
	.align	4


	//----- nvinfo : EIATTR_REGCOUNT
	.align		4
        /*0000*/ 	.byte	0x04, 0x2f
        /*0002*/ 	.short	(.L_1 - .L_0)
	.align		4
.L_0:
        /*0004*/ 	.word	index@(triton_poi_fused_mean_33)
        /*0008*/ 	.word	0x00000010


	//----- nvinfo : EIATTR_MIN_STACK_SIZE
	.align		4
.L_1:
        /*000c*/ 	.byte	0x04, 0x12
        /*000e*/ 	.short	(.L_3 - .L_2)
	.align		4
.L_2:
        /*0010*/ 	.word	index@(triton_poi_fused_mean_33)
        /*0014*/ 	.word	0x00000000


	//----- nvinfo : EIATTR_FRAME_SIZE
	.align		4
.L_3:
        /*0018*/ 	.byte	0x04, 0x11
        /*001a*/ 	.short	(.L_5 - .L_4)
	.align		4
.L_4:
        /*001c*/ 	.word	index@(triton_poi_fused_mean_33)
        /*0020*/ 	.word	0x00000000


	//----- nvinfo : EIATTR_MIN_STACK_SIZE
	.align		4
.L_5:
        /*0024*/ 	.byte	0x04, 0x12
        /*0026*/ 	.short	(.L_7 - .L_6)
	.align		4
.L_6:
        /*0028*/ 	.word	index@(triton_poi_fused_mean_33)
        /*002c*/ 	.word	0x00000000
.L_7:


//--------------------- .nv.info.triton_poi_fused_mean_33 --------------------------
	.section	.nv.info.triton_poi_fused_mean_33,"",@"SHT_CUDA_INFO"
	.sectionflags	@""
	.align	4


	//----- nvinfo : EIATTR_CUDA_API_VERSION
	.align		4
        /*0000*/ 	.byte	0x04, 0x37
        /*0002*/ 	.short	(.L_9 - .L_8)
.L_8:
        /*0004*/ 	.word	0x0000007c


	//----- nvinfo : EIATTR_KPARAM_INFO
	.align		4
.L_9:
        /*0008*/ 	.byte	0x04, 0x17
        /*000a*/ 	.short	(.L_11 - .L_10)
.L_10:
        /*000c*/ 	.word	0x00000000
        /*0010*/ 	.short	0x0002
        /*0012*/ 	.short	0x0010
        /*0014*/ 	.byte	0x00, 0xf0, 0x11, 0x00


	//----- nvinfo : EIATTR_KPARAM_INFO
	.align		4
.L_11:
        /*0018*/ 	.byte	0x04, 0x17
        /*001a*/ 	.short	(.L_13 - .L_12)
.L_12:
        /*001c*/ 	.word	0x00000000
        /*0020*/ 	.short	0x0001
        /*0022*/ 	.short	0x0008
        /*0024*/ 	.byte	0x00, 0xf4, 0x21, 0x00


	//----- nvinfo : EIATTR_KPARAM_INFO
	.align		4
.L_13:
        /*0028*/ 	.byte	0x04, 0x17
        /*002a*/ 	.short	(.L_15 - .L_14)
.L_14:
        /*002c*/ 	.word	0x00000000
        /*0030*/ 	.short	0x0000
        /*0032*/ 	.short	0x0000
        /*0034*/ 	.byte	0x00, 0xf4, 0x21, 0x00


	//----- nvinfo : EIATTR_SPARSE_MMA_MASK
	.align		4
.L_15:
        /*0038*/ 	.byte	0x03, 0x50
        /*003a*/ 	.short	0x0000


	//----- nvinfo : EIATTR_MAXREG_COUNT
	.align		4
        /*003c*/ 	.byte	0x03, 0x1b
        /*003e*/ 	.short	0x00ff


	//----- nvinfo : EIATTR_EXIT_INSTR_OFFSETS
	.align		4
        /*0040*/ 	.byte	0x04, 0x1c
        /*0042*/ 	.short	(.L_17 - .L_16)


	//   ....[0]....
.L_16:
        /*0044*/ 	.word	0x00000200


	//   ....[1]....
        /*0048*/ 	.word	0x00000240


	//----- nvinfo : EIATTR_REQNTID
	.align		4
.L_17:
        /*004c*/ 	.byte	0x04, 0x10
        /*004e*/ 	.short	(.L_19 - .L_18)
.L_18:
        /*0050*/ 	.word	0x00000080
        /*0054*/ 	.word	0x00000001
        /*0058*/ 	.word	0x00000001


	//----- nvinfo : EIATTR_CBANK_PARAM_SIZE
	.align		4
.L_19:
        /*005c*/ 	.byte	0x03, 0x19
        /*005e*/ 	.short	0x0014


	//----- nvinfo : EIATTR_PARAM_CBANK
	.align		4
        /*0060*/ 	.byte	0x04, 0x0a
        /*0062*/ 	.short	(.L_21 - .L_20)
	.align		4
.L_20:
        /*0064*/ 	.word	index@(.nv.constant0.triton_poi_fused_mean_33)
        /*0068*/ 	.short	0x0210
        /*006a*/ 	.short	0x0014


	//----- nvinfo : EIATTR_SW_WAR
	.align		4
.L_21:
        /*006c*/ 	.byte	0x04, 0x36
        /*006e*/ 	.short	(.L_23 - .L_22)
.L_22:
        /*0070*/ 	.word	0x00000008
.L_23:


//--------------------- .nv.callgraph             --------------------------
	.section	.nv.callgraph,"",@"SHT_CUDA_CALLGRAPH"
	.align	4
	.sectionentsize	8
	.align		4
        /*0000*/ 	.word	0x00000000
	.align		4
        /*0004*/ 	.word	0xffffffff
	.align		4
        /*0008*/ 	.word	0x00000000
	.align		4
        /*000c*/ 	.word	0xfffffffe
	.align		4
        /*0010*/ 	.word	0x00000000
	.align		4
        /*0014*/ 	.word	0xfffffffd
	.align		4
        /*0018*/ 	.word	0x00000000
	.align		4
        /*001c*/ 	.word	0xfffffffc


//--------------------- .text.triton_poi_fused_mean_33 --------------------------
	.section	.text.triton_poi_fused_mean_33,"ax",@progbits
	.align	128
        .global         triton_poi_fused_mean_33
        .type           triton_poi_fused_mean_33,@function
        .size           triton_poi_fused_mean_33,(.L_x_1 - triton_poi_fused_mean_33)
        .other          triton_poi_fused_mean_33,@"STO_CUDA_ENTRY STV_DEFAULT"
triton_poi_fused_mean_33:
.text.triton_poi_fused_mean_33:
[----:B------:R-:W0:Y:S02]  /*0000*/  LDC R1, c[0x0][0x28] ;  /* 0x00000a00ff017b82 */ /* 0x000e240000000800 */
[----:B------:R-:W1:Y:S01]  /*0010*/  S2R R0, SR_TID.X ;  /* 0x0000000000007919 */ /* 0x000e620000002100 */
[----:B------:R-:W2:Y:S01]  /*0020*/  LDC.64 R4, c[0x0][0x210] ;  /* 0x00008400ff047b82 */ /* 0x000ea20000000a00 */
[----:B------:R-:W-:Y:S02]  /*0030*/  CS2R R8, SRZ ;  /* 0x0000000000087805 */ /* 0x000fe4000001ff00 */
[----:B------:R-:W-:Y:S01]  /*0040*/  MOV R6, RZ ;  /* 0x000000ff00067202 */ /* 0x000fe20000000f00 */
[----:B------:R-:W3:Y:S01]  /*0050*/  S2R R7, SR_CTAID.X ;  /* 0x0000000000077919 */ /* 0x000ee20000002500 */
[----:B------:R-:W-:Y:S01]  /*0060*/  CS2R R10, SRZ ;  /* 0x00000000000a7805 */ /* 0x000fe2000001ff00 */
[----:B------:R-:W-:Y:S01]  /*0070*/  ULDC.64 UR4, c[0x0][0x208] ;  /* 0x0000820000047ab9 */ /* 0x000fe20000000a00 */
[----:B-1----:R-:W-:-:S04]  /*0080*/  SHF.L.U32 R0, R0, 0x1, RZ ;  /* 0x0000000100007819 */ /* 0x002fc800000006ff */
[----:B------:R-:W-:-:S04]  /*0090*/  LOP3.LUT R0, R0, 0xfe, RZ, 0xc0, !PT ;  /* 0x000000fe00007812 */ /* 0x000fc800078ec0ff */
[----:B---3--:R-:W-:Y:S01]  /*00a0*/  LEA R7, R7, R0, 0x8 ;  /* 0x0000000007077211 */ /* 0x008fe200078e40ff */
[----:B------:R-:W-:-:S03]  /*00b0*/  HFMA2.MMA R0, -RZ, RZ, 0, 0 ;  /* 0x00000000ff007435 */ /* 0x000fc600000001ff */
[C---:B------:R-:W-:Y:S02]  /*00c0*/  ISETP.GE.AND P0, PT, R7.reuse, 0x1800, PT ;  /* 0x000018000700780c */ /* 0x040fe40003f06270 */
[----:B------:R-:W-:-:S05]  /*00d0*/  SHF.L.U32 R3, R7, 0x2, RZ ;  /* 0x0000000207037819 */ /* 0x000fca00000006ff */
[----:B--2---:R-:W-:Y:S01]  /*00e0*/  IMAD.WIDE R4, R3, 0x4, R4 ;  /* 0x0000000403047825 */ /* 0x004fe200078e0204 */
[----:B------:R-:W-:Y:S01]  /*00f0*/  CS2R R12, SRZ ;  /* 0x00000000000c7805 */ /* 0x000fe2000001ff00 */
[----:B------:R-:W1:Y:S04]  /*0100*/  LDC.64 R2, c[0x0][0x218] ;  /* 0x00008600ff027b82 */ /* 0x000e680000000a00 */
[----:B------:R-:W2:Y:S04]  /*0110*/  @!P0 LDG.E.EL R0, desc[UR4][R4.64] ;  /* 0x0000000404008981 */ /* 0x000ea8000c2e1900 */
[----:B------:R-:W2:Y:S04]  /*0120*/  @!P0 LDG.E.EL R9, desc[UR4][R4.64+0x4] ;  /* 0x0000040404098981 */ /* 0x000ea8000c2e1900 */
[----:B------:R-:W3:Y:S04]  /*0130*/  @!P0 LDG.E.EL R6, desc[UR4][R4.64+0x10] ;  /* 0x0000100404068981 */ /* 0x000ee8000c2e1900 */
[----:B------:R-:W3:Y:S04]  /*0140*/  @!P0 LDG.E.EL R11, desc[UR4][R4.64+0x14] ;  /* 0x00001404040b8981 */ /* 0x000ee8000c2e1900 */
[----:B------:R-:W4:Y:S04]  /*0150*/  @!P0 LDG.E.EL R8, desc[UR4][R4.64+0x8] ;  /* 0x0000080404088981 */ /* 0x000f28000c2e1900 */
[----:B------:R-:W5:Y:S04]  /*0160*/  @!P0 LDG.E.EL R10, desc[UR4][R4.64+0x18] ;  /* 0x00001804040a8981 */ /* 0x000f68000c2e1900 */
[----:B------:R-:W5:Y:S04]  /*0170*/  @!P0 LDG.E.EL R12, desc[UR4][R4.64+0xc] ;  /* 0x00000c04040c8981 */ /* 0x000f68000c2e1900 */
[----:B------:R-:W5:Y:S01]  /*0180*/  @!P0 LDG.E.EL R13, desc[UR4][R4.64+0x1c] ;  /* 0x00001c04040d8981 */ /* 0x000f62000c2e1900 */
[----:B-1----:R-:W-:-:S04]  /*0190*/  IMAD.WIDE R2, R7, 0x4, R2 ;  /* 0x0000000407027825 */ /* 0x002fc800078e0202 */
[----:B--2---:R-:W-:Y:S01]  /*01a0*/  FADD R9, R9, R0 ;  /* 0x0000000009097221 */ /* 0x004fe20000000000 */
[----:B---3--:R-:W-:-:S03]  /*01b0*/  FADD R11, R11, R6 ;  /* 0x000000060b0b7221 */ /* 0x008fc60000000000 */
[----:B----4-:R-:W-:Y:S01]  /*01c0*/  FADD R9, R9, R8 ;  /* 0x0000000809097221 */ /* 0x010fe20000000000 */
[----:B-----5:R-:W-:-:S03]  /*01d0*/  FADD R10, R11, R10 ;  /* 0x0000000a0b0a7221 */ /* 0x020fc60000000000 */
[----:B------:R-:W-:Y:S01]  /*01e0*/  FADD R9, R9, R12 ;  /* 0x0000000c09097221 */ /* 0x000fe20000000000 */
[----:B------:R-:W-:Y:S01]  /*01f0*/  FADD R10, R10, R13 ;  /* 0x0000000d0a0a7221 */ /* 0x000fe20000000000 */
[----:B------:R-:W-:Y:S06]  /*0200*/  @P0 EXIT ;  /* 0x000000000000094d */ /* 0x000fec0003800000 */
[----:B------:R-:W-:Y:S01]  /*0210*/  FMUL R4, R9, 0.25 ;  /* 0x3e80000009047820 */ /* 0x000fe20000400000 */
[----:B------:R-:W-:-:S05]  /*0220*/  FMUL R5, R10, 0.25 ;  /* 0x3e8000000a057820 */ /* 0x000fca0000400000 */
[----:B------:R-:W-:Y:S01]  /*0230*/  STG.E.64 desc[UR4][R2.64], R4 ;  /* 0x0000000402007986 */ /* 0x000fe2000c101b04 */
[----:B------:R-:W-:Y:S05]  /*0240*/  EXIT ;  /* 0x000000000000794d */ /* 0x000fea0003800000 */
.L_x_0:
[----:B------:R-:W-:-:S00]  /*0250*/  BRA `(.L_x_0) ;  /* 0xfffffffc00fc7947 */ /* 0x000fc0000383ffff */
[----:B------:R-:W-:-:S00]  /*0260*/  NOP ;  /* 0x0000000000007918 */ /* 0x000fc00000000000 */
        /* <DEDUP_REMOVED lines=9> */
.L_x_1:


//--------------------- .nv.constant0.triton_poi_fused_mean_33 --------------------------
	.section	.nv.constant0.triton_poi_fused_mean_33,"a",@progbits
	.sectionflags	@""
	.align	4
.nv.constant0.triton_poi_fused_mean_33:
	.zero		548
